	.headerflags	@"EF_CUDA_TEXMODE_UNIFIED EF_CUDA_64BIT_ADDRESS EF_CUDA_ACCELERATORS EF_CUDA_SM90 EF_CUDA_VIRTUAL_SM(EF_CUDA_SM90)"
	.elftype	@"ET_EXEC"


//--------------------- .nv.info                  --------------------------
	.section	.nv.info,"",@"SHT_CUDA_INFO"
	.align	4


	//----- nvinfo : EIATTR_REGCOUNT
	.align		4
        /*0000*/ 	.byte	0x04, 0x2f
        /*0002*/ 	.short	(.L_3 - .L_2)
	.align		4
.L_2:
        /*0004*/ 	.word	index@(triton_poi_fused__native_batch_norm_legit_no_training_relu_27)
        /*0008*/ 	.word	0x00000026


	//----- nvinfo : EIATTR_MIN_STACK_SIZE
	.align		4
.L_3:
        /*000c*/ 	.byte	0x04, 0x12
        /*000e*/ 	.short	(.L_5 - .L_4)
	.align		4
.L_4:
        /*0010*/ 	.word	index@(triton_poi_fused__native_batch_norm_legit_no_training_relu_27)
        /*0014*/ 	.word	0x00000000


	//----- nvinfo : EIATTR_FRAME_SIZE
	.align		4
.L_5:
        /*0018*/ 	.byte	0x04, 0x11
        /*001a*/ 	.short	(.L_7 - .L_6)
	.align		4
.L_6:
        /*001c*/ 	.word	index@(triton_poi_fused__native_batch_norm_legit_no_training_relu_27)
        /*0020*/ 	.word	0x00000000


	//----- nvinfo : EIATTR_MIN_STACK_SIZE
	.align		4
.L_7:
        /*0024*/ 	.byte	0x04, 0x12
        /*0026*/ 	.short	(.L_9 - .L_8)
	.align		4
.L_8:
        /*0028*/ 	.word	index@(triton_poi_fused__native_batch_norm_legit_no_training_relu_27)
        /*002c*/ 	.word	0x00000000
.L_9:


//--------------------- .nv.info.triton_poi_fused__native_batch_norm_legit_no_training_relu_27 --------------------------
	.section	.nv.info.triton_poi_fused__native_batch_norm_legit_no_training_relu_27,"",@"SHT_CUDA_INFO"
	.sectionflags	@""
	.align	4


	//----- nvinfo : EIATTR_CUDA_API_VERSION
	.align		4
        /*0000*/ 	.byte	0x04, 0x37
        /*0002*/ 	.short	(.L_11 - .L_10)
.L_10:
        /*0004*/ 	.word	0x0000007c


	//----- nvinfo : EIATTR_KPARAM_INFO
	.align		4
.L_11:
        /*0008*/ 	.byte	0x04, 0x17
        /*000a*/ 	.short	(.L_13 - .L_12)
.L_12:
        /*000c*/ 	.word	0x00000000
        /*0010*/ 	.short	0x0007
        /*0012*/ 	.short	0x0034
        /*0014*/ 	.byte	0x00, 0xf0, 0x11, 0x00


	//----- nvinfo : EIATTR_KPARAM_INFO
	.align		4
.L_13:
        /*0018*/ 	.byte	0x04, 0x17
        /*001a*/ 	.short	(.L_15 - .L_14)
.L_14:
        /*001c*/ 	.word	0x00000000
        /*0020*/ 	.short	0x0006
        /*0022*/ 	.short	0x0030
        /*0024*/ 	.byte	0x00, 0xf0, 0x11, 0x00


	//----- nvinfo : EIATTR_KPARAM_INFO
	.align		4
.L_15:
        /*0028*/ 	.byte	0x04, 0x17
        /*002a*/ 	.short	(.L_17 - .L_16)
.L_16:
        /*002c*/ 	.word	0x00000000
        /*0030*/ 	.short	0x0005
        /*0032*/ 	.short	0x0028
        /*0034*/ 	.byte	0x00, 0xf4, 0x21, 0x00


	//----- nvinfo : EIATTR_KPARAM_INFO
	.align		4
.L_17:
        /*0038*/ 	.byte	0x04, 0x17
        /*003a*/ 	.short	(.L_19 - .L_18)
.L_18:
        /*003c*/ 	.word	0x00000000
        /*0040*/ 	.short	0x0004
        /*0042*/ 	.short	0x0020
        /*0044*/ 	.byte	0x00, 0xf4, 0x21, 0x00


	//----- nvinfo : EIATTR_KPARAM_INFO
	.align		4
.L_19:
        /*0048*/ 	.byte	0x04, 0x17
        /*004a*/ 	.short	(.L_21 - .L_20)
.L_20:
        /*004c*/ 	.word	0x00000000
        /*0050*/ 	.short	0x0003
        /*0052*/ 	.short	0x0018
        /*0054*/ 	.byte	0x00, 0xf4, 0x21, 0x00


	//----- nvinfo : EIATTR_KPARAM_INFO
	.align		4
.L_21:
        /*0058*/ 	.byte	0x04, 0x17
        /*005a*/ 	.short	(.L_23 - .L_22)
.L_22:
        /*005c*/ 	.word	0x00000000
        /*0060*/ 	.short	0x0002
        /*0062*/ 	.short	0x0010
        /*0064*/ 	.byte	0x00, 0xf4, 0x21, 0x00


	//----- nvinfo : EIATTR_KPARAM_INFO
	.align		4
.L_23:
        /*0068*/ 	.byte	0x04, 0x17
        /*006a*/ 	.short	(.L_25 - .L_24)
.L_24:
        /*006c*/ 	.word	0x00000000
        /*0070*/ 	.short	0x0001
        /*0072*/ 	.short	0x0008
        /*0074*/ 	.byte	0x00, 0xf4, 0x21, 0x00


	//----- nvinfo : EIATTR_KPARAM_INFO
	.align		4
.L_25:
        /*0078*/ 	.byte	0x04, 0x17
        /*007a*/ 	.short	(.L_27 - .L_26)
.L_26:
        /*007c*/ 	.word	0x00000000
        /*0080*/ 	.short	0x0000
        /*0082*/ 	.short	0x0000
        /*0084*/ 	.byte	0x00, 0xf4, 0x21, 0x00


	//----- nvinfo : EIATTR_SPARSE_MMA_MASK
	.align		4
.L_27:
        /*0088*/ 	.byte	0x03, 0x50
        /*008a*/ 	.short	0x0000


	//----- nvinfo : EIATTR_MAXREG_COUNT
	.align		4
        /*008c*/ 	.byte	0x03, 0x1b
        /*008e*/ 	.short	0x00ff


	//----- nvinfo : EIATTR_EXIT_INSTR_OFFSETS
	.align		4
        /*0090*/ 	.byte	0x04, 0x1c
        /*0092*/ 	.short	(.L_29 - .L_28)


	//   ....[0]....
.L_28:
        /*0094*/ 	.word	0x000012f0


	//   ....[1]....
        /*0098*/ 	.word	0x00001390


	//----- nvinfo : EIATTR_REQNTID
	.align		4
.L_29:
        /*009c*/ 	.byte	0x04, 0x10
        /*009e*/ 	.short	(.L_31 - .L_30)
.L_30:
        /*00a0*/ 	.word	0x00000080
        /*00a4*/ 	.word	0x00000001
        /*00a8*/ 	.word	0x00000001


	//----- nvinfo : EIATTR_CBANK_PARAM_SIZE
	.align		4
.L_31:
        /*00ac*/ 	.byte	0x03, 0x19
        /*00ae*/ 	.short	0x0038


	//----- nvinfo : EIATTR_PARAM_CBANK
	.align		4
        /*00b0*/ 	.byte	0x04, 0x0a
        /*00b2*/ 	.short	(.L_33 - .L_32)
	.align		4
.L_32:
        /*00b4*/ 	.word	index@(.nv.constant0.triton_poi_fused__native_batch_norm_legit_no_training_relu_27)
        /*00b8*/ 	.short	0x0210
        /*00ba*/ 	.short	0x0038


	//----- nvinfo : EIATTR_SW_WAR
	.align		4
.L_33:
        /*00bc*/ 	.byte	0x04, 0x36
        /*00be*/ 	.short	(.L_35 - .L_34)
.L_34:
        /*00c0*/ 	.word	0x00000008
.L_35:


//--------------------- .nv.callgraph             --------------------------
	.section	.nv.callgraph,"",@"SHT_CUDA_CALLGRAPH"
	.align	4
	.sectionentsize	8
	.align		4
        /*0000*/ 	.word	0x00000000
	.align		4
        /*0004*/ 	.word	0xffffffff
	.align		4
        /*0008*/ 	.word	0x00000000
	.align		4
        /*000c*/ 	.word	0xfffffffe
	.align		4
        /*0010*/ 	.word	0x00000000
	.align		4
        /*0014*/ 	.word	0xfffffffd
	.align		4
        /*0018*/ 	.word	0x00000000
	.align		4
        /*001c*/ 	.word	0xfffffffc


//--------------------- .nv.constant4             --------------------------
	.section	.nv.constant4,"a",@progbits
	.align	8
	.align		8
.nv.constant4:
        /*0000*/ 	.dword	_$_str
	.align		8
        /*0008*/ 	.dword	_$_str_$_2


//--------------------- .text.triton_poi_fused__native_batch_norm_legit_no_training_relu_27 --------------------------
	.section	.text.triton_poi_fused__native_batch_norm_legit_no_training_relu_27,"ax",@progbits
	.sectionflags	@"SHF_BARRIERS=1"
	.align	128
        .global         triton_poi_fused__native_batch_norm_legit_no_training_relu_27
        .type           triton_poi_fused__native_batch_norm_legit_no_training_relu_27,@function
        .size           triton_poi_fused__native_batch_norm_legit_no_training_relu_27,(.L_x_1 - triton_poi_fused__native_batch_norm_legit_no_training_relu_27)
        .other          triton_poi_fused__native_batch_norm_legit_no_training_relu_27,@"STO_CUDA_ENTRY STV_DEFAULT"
triton_poi_fused__native_batch_norm_legit_no_training_relu_27:
.text.triton_poi_fused__native_batch_norm_legit_no_training_relu_27:
[----:B------:R-:W0:Y:S01]  /*0000*/  LDC R1, c[0x0][0x28] ;  /* 0x00000a00ff017b82 */ /* 0x000e220000000800 */
[----:B------:R-:W1:Y:S07]  /*0010*/  S2R R2, SR_TID.X ;  /* 0x0000000000027919 */ /* 0x000e6e0000002100 */
[----:B------:R-:W2:Y:S01]  /*0020*/  LDC.64 R20, c[0x0][0x218] ;  /* 0x00008600ff147b82 */ /* 0x000ea20000000a00 */
[----:B------:R-:W-:Y:S02]  /*0030*/  CS2R R8, SRZ ;  /* 0x0000000000087805 */ /* 0x000fe4000001ff00 */
[----:B------:R-:W-:Y:S01]  /*0040*/  CS2R R10, SRZ ;  /* 0x00000000000a7805 */ /* 0x000fe2000001ff00 */
[----:B------:R-:W3:Y:S01]  /*0050*/  S2R R3, SR_CTAID.Y ;  /* 0x0000000000037919 */ /* 0x000ee20000002600 */
[----:B------:R-:W-:Y:S01]  /*0060*/  ULDC.64 UR6, c[0x0][0x208] ;  /* 0x0000820000067ab9 */ /* 0x000fe20000000a00 */
[----:B------:R-:W4:Y:S02]  /*0070*/  S2R R0, SR_CTAID.X ;  /* 0x0000000000007919 */ /* 0x000f240000002500 */
[----:B------:R-:W5:Y:S08]  /*0080*/  LDC.64 R32, c[0x0][0x210] ;  /* 0x00008400ff207b82 */ /* 0x000f700000000a00 */
[----:B------:R-:W2:Y:S01]  /*0090*/  LDC.64 R28, c[0x0][0x220] ;  /* 0x00008800ff1c7b82 */ /* 0x000ea20000000a00 */
[----:B-1----:R-:W-:-:S02]  /*00a0*/  SHF.L.U32 R4, R2, 0x2, RZ ;  /* 0x0000000202047819 */ /* 0x002fc400000006ff */
[----:B---3--:R-:W-:Y:S02]  /*00b0*/  SHF.L.U32 R3, R3, 0xa, RZ ;  /* 0x0000000a03037819 */ /* 0x008fe400000006ff */
[----:B------:R-:W-:Y:S02]  /*00c0*/  LOP3.LUT R4, R4, 0x1fc, RZ, 0xc0, !PT ;  /* 0x000001fc04047812 */ /* 0x000fe400078ec0ff */
[----:B----4-:R-:W-:Y:S02]  /*00d0*/  ISETP.GE.AND P2, PT, R0, 0x121, PT ;  /* 0x000001210000780c */ /* 0x010fe40003f46270 */
[----:B------:R-:W-:Y:S02]  /*00e0*/  LOP3.LUT R5, R3, R4, RZ, 0xfc, !PT ;  /* 0x0000000403057212 */ /* 0x000fe400078efcff */
[----:B------:R-:W-:Y:S02]  /*00f0*/  LOP3.LUT R12, R3, 0x200, R4, 0xfe, !PT ;  /* 0x00000200030c7812 */ /* 0x000fe400078efe04 */
[C---:B------:R-:W-:Y:S01]  /*0100*/  ISETP.GE.AND P1, PT, R5.reuse, 0x600, PT ;  /* 0x000006000500780c */ /* 0x040fe20003f26270 */
[C---:B------:R-:W-:Y:S01]  /*0110*/  IMAD.HI R6, R5.reuse, 0x2aaaaaab, RZ ;  /* 0x2aaaaaab05067827 */ /* 0x040fe200078e02ff */
[----:B------:R-:W-:-:S03]  /*0120*/  ISETP.LT.AND P0, PT, R5, 0x600, !P2 ;  /* 0x000006000500780c */ /* 0x000fc60005701270 */
[----:B------:R-:W-:Y:S01]  /*0130*/  IMAD.HI R13, R12, 0x2aaaaaab, RZ ;  /* 0x2aaaaaab0c0d7827 */ /* 0x000fe200078e02ff */
[----:B------:R-:W-:-:S04]  /*0140*/  SHF.R.U32.HI R7, RZ, 0x1f, R6 ;  /* 0x0000001fff077819 */ /* 0x000fc80000011606 */
[----:B------:R-:W-:Y:S02]  /*0150*/  LEA.HI.SX32 R6, R6, R7, 0x1a ;  /* 0x0000000706067211 */ /* 0x000fe400078fd2ff */
[----:B------:R-:W-:-:S03]  /*0160*/  SHF.R.U32.HI R14, RZ, 0x1f, R13 ;  /* 0x0000001fff0e7819 */ /* 0x000fc6000001160d */
[----:B------:R-:W-:Y:S01]  /*0170*/  IMAD R27, R6, -0x180, R5 ;  /* 0xfffffe80061b7824 */ /* 0x000fe200078e0205 */
[----:B------:R-:W-:Y:S02]  /*0180*/  CS2R R4, SRZ ;  /* 0x0000000000047805 */ /* 0x000fe4000001ff00 */
[----:B------:R-:W-:Y:S01]  /*0190*/  LEA.HI.SX32 R14, R13, R14, 0x1a ;  /* 0x0000000e0d0e7211 */ /* 0x000fe200078fd2ff */
[----:B------:R-:W-:Y:S02]  /*01a0*/  IMAD R7, R0, 0x180, R27 ;  /* 0x0000018000077824 */ /* 0x000fe400078e021b */
[----:B--2---:R-:W-:-:S04]  /*01b0*/  IMAD.WIDE R16, R27, 0x4, R20 ;  /* 0x000000041b107825 */ /* 0x004fc800078e0214 */
[----:B------:R-:W-:Y:S01]  /*01c0*/  IMAD R19, R6, 0x1b180, R7 ;  /* 0x0001b18006137824 */ /* 0x000fe200078e0207 */
[----:B------:R-:W-:Y:S01]  /*01d0*/  CS2R R6, SRZ ;  /* 0x0000000000067805 */ /* 0x000fe2000001ff00 */
[----:B------:R1:W2:Y:S02]  /*01e0*/  @!P1 LDG.E.EL.128 R8, desc[UR6][R16.64] ;  /* 0x0000000610089981 */ /* 0x0002a4000c2e1d00 */
[----:B-----5:R-:W-:-:S05]  /*01f0*/  IMAD.WIDE R18, R19, 0x4, R32 ;  /* 0x0000000413127825 */ /* 0x020fca00078e0220 */
[----:B------:R3:W2:Y:S01]  /*0200*/  @P0 LDG.E.EL.128 R4, desc[UR6][R18.64] ;  /* 0x0000000612040981 */ /* 0x0006a2000c2e1d00 */
[----:B------:R-:W-:Y:S01]  /*0210*/  IMAD R25, R14, -0x180, R12 ;  /* 0xfffffe800e197824 */ /* 0x000fe200078e020c */
[----:B------:R-:W-:-:S03]  /*0220*/  ISETP.GE.AND P0, PT, R12, 0x600, PT ;  /* 0x000006000c00780c */ /* 0x000fc60003f06270 */
[----:B------:R-:W-:Y:S01]  /*0230*/  IMAD R13, R14, 0x1b180, R25 ;  /* 0x0001b1800e0d7824 */ /* 0x000fe200078e0219 */
[----:B------:R-:W-:-:S03]  /*0240*/  ISETP.LT.AND P2, PT, R12, 0x600, !P2 ;  /* 0x000006000c00780c */ /* 0x000fc60005741270 */
[----:B------:R-:W-:Y:S01]  /*0250*/  IMAD R13, R0, 0x180, R13 ;  /* 0x00000180000d7824 */ /* 0x000fe200078e020d */
[----:B------:R-:W-:Y:S02]  /*0260*/  CS2R R14, SRZ ;  /* 0x00000000000e7805 */ /* 0x000fe4000001ff00 */
[----:B-1----:R-:W-:Y:S02]  /*0270*/  CS2R R16, SRZ ;  /* 0x0000000000107805 */ /* 0x002fe4000001ff00 */
[----:B---3--:R-:W-:Y:S01]  /*0280*/  CS2R R18, SRZ ;  /* 0x0000000000127805 */ /* 0x008fe2000001ff00 */
[----:B------:R-:W-:Y:S01]  /*0290*/  IMAD.WIDE R32, R13, 0x4, R32 ;  /* 0x000000040d207825 */ /* 0x000fe200078e0220 */
[----:B------:R-:W-:Y:S02]  /*02a0*/  CS2R R12, SRZ ;  /* 0x00000000000c7805 */ /* 0x000fe4000001ff00 */
[----:B------:R-:W-:Y:S01]  /*02b0*/  CS2R R22, SRZ ;  /* 0x0000000000167805 */ /* 0x000fe2000001ff00 */
[----:B------:R-:W-:Y:S01]  /*02c0*/  IMAD.WIDE R34, R25, 0x4, R20 ;  /* 0x0000000419227825 */ /* 0x000fe200078e0214 */
[----:B------:R-:W-:-:S02]  /*02d0*/  CS2R R20, SRZ ;  /* 0x0000000000147805 */ /* 0x000fc4000001ff00 */
[----:B------:R-:W3:Y:S01]  /*02e0*/  @P2 LDG.E.EL.128 R12, desc[UR6][R32.64] ;  /* 0x00000006200c2981 */ /* 0x000ee2000c2e1d00 */
[----:B0-----:R-:W-:-:S03]  /*02f0*/  IMAD.WIDE R30, R27, 0x4, R28 ;  /* 0x000000041b1e7825 */ /* 0x001fc600078e021c */
[----:B------:R-:W3:Y:S04]  /*0300*/  @!P0 LDG.E.EL.128 R16, desc[UR6][R34.64] ;  /* 0x0000000622108981 */ /* 0x000ee8000c2e1d00 */
[----:B------:R-:W4:Y:S01]  /*0310*/  @!P1 LDG.E.EL.128 R20, desc[UR6][R30.64] ;  /* 0x000000061e149981 */ /* 0x000f22000c2e1d00 */
[----:B------:R-:W-:-:S04]  /*0320*/  IMAD.WIDE R28, R25, 0x4, R28 ;  /* 0x00000004191c7825 */ /* 0x000fc800078e021c */
[----:B--2---:R-:W-:Y:S01]  /*0330*/  FADD R8, -R8, R4 ;  /* 0x0000000408087221 */ /* 0x004fe20000000100 */
[----:B------:R-:W-:Y:S01]  /*0340*/  FADD R9, -R9, R5 ;  /* 0x0000000509097221 */ /* 0x000fe20000000100 */
[----:B------:R-:W-:Y:S01]  /*0350*/  FADD R10, -R10, R6 ;  /* 0x000000060a0a7221 */ /* 0x000fe20000000100 */
[----:B------:R-:W-:Y:S01]  /*0360*/  FADD R11, -R11, R7 ;  /* 0x000000070b0b7221 */ /* 0x000fe20000000100 */
[----:B------:R-:W-:Y:S02]  /*0370*/  CS2R R4, SRZ ;  /* 0x0000000000047805 */ /* 0x000fe4000001ff00 */
[----:B------:R-:W-:-:S06]  /*0380*/  CS2R R6, SRZ ;  /* 0x0000000000067805 */ /* 0x000fcc000001ff00 */
[----:B------:R0:W2:Y:S01]  /*0390*/  @!P0 LDG.E.EL.128 R4, desc[UR6][R28.64] ;  /* 0x000000061c048981 */ /* 0x0000a2000c2e1d00 */
[----:B---3--:R-:W-:Y:S01]  /*03a0*/  FADD R24, -R16, R12 ;  /* 0x0000000c10187221 */ /* 0x008fe20000000100 */
[----:B----4-:R-:W-:Y:S01]  /*03b0*/  FADD R16, R20, 0.0010000000474974513054 ;  /* 0x3a83126f14107421 */ /* 0x010fe20000000000 */
[----:B------:R-:W-:-:S05]  /*03c0*/  FADD R21, R21, 0.0010000000474974513054 ;  /* 0x3a83126f15157421 */ /* 0x000fca0000000000 */
[----:B------:R-:W1:Y:S08]  /*03d0*/  MUFU.SQRT R16, R16 ;  /* 0x0000001000107308 */ /* 0x000e700000002000 */
[----:B------:R-:W3:Y:S01]  /*03e0*/  MUFU.SQRT R21, R21 ;  /* 0x0000001500157308 */ /* 0x000ee20000002000 */
[----:B------:R-:W-:Y:S01]  /*03f0*/  FADD R23, R23, 0.0010000000474974513054 ;  /* 0x3a83126f17177421 */ /* 0x000fe20000000000 */
[----:B------:R-:W-:Y:S01]  /*0400*/  FADD R17, -R17, R13 ;  /* 0x0000000d11117221 */ /* 0x000fe20000000100 */
[----:B------:R-:W-:Y:S01]  /*0410*/  HFMA2.MMA R13, -RZ, RZ, 1.625, 0 ;  /* 0x3e800000ff0d7435 */ /* 0x000fe200000001ff */
[----:B-1----:R-:W-:-:S04]  /*0420*/  FSETP.GT.AND P3, PT, R16, 8.50705917302346158658e+37, PT ;  /* 0x7e8000001000780b */ /* 0x002fc80003f64000 */
[----:B------:R-:W1:Y:S01]  /*0430*/  MUFU.SQRT R20, R23 ;  /* 0x0000001700147308 */ /* 0x000e620000002000 */
[C---:B------:R-:W-:Y:S02]  /*0440*/  FSETP.GEU.AND P4, PT, R16.reuse, 1.175494350822287508e-38, PT ;  /* 0x008000001000780b */ /* 0x040fe40003f8e000 */
[C---:B---3--:R-:W-:Y:S02]  /*0450*/  FSETP.GT.AND P5, PT, R21.reuse, 8.50705917302346158658e+37, PT ;  /* 0x7e8000001500780b */ /* 0x048fe40003fa4000 */
[----:B------:R-:W-:Y:S01]  /*0460*/  FSETP.GEU.AND P2, PT, R21, 1.175494350822287508e-38, PT ;  /* 0x008000001500780b */ /* 0x000fe20003f4e000 */
[----:B------:R-:W-:Y:S01]  /*0470*/  FADD R19, -R19, R15 ;  /* 0x0000000f13137221 */ /* 0x000fe20000000100 */
[C---:B------:R-:W-:Y:S02]  /*0480*/  FSEL R15, R13.reuse, 1, P3 ;  /* 0x3f8000000d0f7808 */ /* 0x040fe40001800000 */
[----:B------:R-:W-:Y:S01]  /*0490*/  @P3 FMUL R16, R16, 0.25 ;  /* 0x3e80000010103820 */ /* 0x000fe20000400000 */
[----:B------:R-:W-:Y:S01]  /*04a0*/  FADD R14, -R18, R14 ;  /* 0x0000000e120e7221 */ /* 0x000fe20000000100 */
[----:B------:R-:W-:-:S03]  /*04b0*/  FSEL R18, R13, 1, P5 ;  /* 0x3f8000000d127808 */ /* 0x000fc60002800000 */
[----:B------:R-:W-:Y:S01]  /*04c0*/  @!P4 FMUL R16, R16, 16777216 ;  /* 0x4b8000001010c820 */ /* 0x000fe20000400000 */
[----:B------:R-:W-:Y:S01]  /*04d0*/  @!P4 FMUL R15, R15, 16777216 ;  /* 0x4b8000000f0fc820 */ /* 0x000fe20000400000 */
[----:B-1----:R-:W-:Y:S01]  /*04e0*/  FSETP.GT.AND P4, PT, R20, 8.50705917302346158658e+37, PT ;  /* 0x7e8000001400780b */ /* 0x002fe20003f84000 */
[----:B------:R-:W-:Y:S01]  /*04f0*/  @P5 FMUL R21, R21, 0.25 ;  /* 0x3e80000015155820 */ /* 0x000fe20000400000 */
[----:B------:R-:W-:-:S03]  /*0500*/  @!P2 FMUL R18, R18, 16777216 ;  /* 0x4b8000001212a820 */ /* 0x000fc60000400000 */
[----:B------:R-:W-:Y:S01]  /*0510*/  @!P2 FMUL R21, R21, 16777216 ;  /* 0x4b8000001515a820 */ /* 0x000fe20000400000 */
[----:B------:R-:W-:Y:S01]  /*0520*/  FSETP.GEU.AND P2, PT, R20, 1.175494350822287508e-38, PT ;  /* 0x008000001400780b */ /* 0x000fe20003f4e000 */
[----:B------:R-:W1:Y:S01]  /*0530*/  MUFU.RCP R16, R16 ;  /* 0x0000001000107308 */ /* 0x000e620000001000 */
[----:B------:R-:W-:-:S05]  /*0540*/  FADD R22, R22, 0.0010000000474974513054 ;  /* 0x3a83126f16167421 */ /* 0x000fca0000000000 */
[----:B------:R-:W-:Y:S02]  /*0550*/  @P4 FMUL R20, R20, 0.25 ;  /* 0x3e80000014144820 */ /* 0x000fe40000400000 */
[----:B------:R-:W3:Y:S04]  /*0560*/  MUFU.RCP R21, R21 ;  /* 0x0000001500157308 */ /* 0x000ee80000001000 */
[----:B------:R-:W-:-:S04]  /*0570*/  @!P2 FMUL R20, R20, 16777216 ;  /* 0x4b8000001414a820 */ /* 0x000fc80000400000 */
[----:B------:R-:W4:Y:S01]  /*0580*/  MUFU.SQRT R12, R22 ;  /* 0x00000016000c7308 */ /* 0x000f220000002000 */
[----:B-1----:R-:W-:-:S07]  /*0590*/  FMUL R15, R16, R15 ;  /* 0x0000000f100f7220 */ /* 0x002fce0000400000 */
[----:B0-----:R-:W0:Y:S01]  /*05a0*/  MUFU.RCP R28, R20 ;  /* 0x00000014001c7308 */ /* 0x001e220000001000 */
[----:B---3--:R-:W-:Y:S01]  /*05b0*/  FMUL R16, R21, R18 ;  /* 0x0000001215107220 */ /* 0x008fe20000400000 */
[----:B------:R-:W-:Y:S02]  /*05c0*/  FSEL R21, R13, 1, P4 ;  /* 0x3f8000000d157808 */ /* 0x000fe40002000000 */
[----:B----4-:R-:W-:-:S03]  /*05d0*/  FSETP.GT.AND P3, PT, R12, 8.50705917302346158658e+37, PT ;  /* 0x7e8000000c00780b */ /* 0x010fc60003f64000 */
[----:B------:R-:W-:Y:S01]  /*05e0*/  @!P2 FMUL R21, R21, 16777216 ;  /* 0x4b8000001515a820 */ /* 0x000fe20000400000 */
[----:B------:R-:W-:-:S03]  /*05f0*/  FSETP.GEU.AND P5, PT, R12, 1.175494350822287508e-38, PT ;  /* 0x008000000c00780b */ /* 0x000fc60003fae000 */
[----:B0-----:R-:W-:Y:S01]  /*0600*/  FMUL R28, R28, R21 ;  /* 0x000000151c1c7220 */ /* 0x001fe20000400000 */
[----:B------:R-:W-:-:S05]  /*0610*/  FSEL R18, R13, 1, P3 ;  /* 0x3f8000000d127808 */ /* 0x000fca0001800000 */
[----:B------:R-:W-:Y:S01]  /*0620*/  @P3 FMUL R12, R12, 0.25 ;  /* 0x3e8000000c0c3820 */ /* 0x000fe20000400000 */
[----:B------:R-:W-:-:S03]  /*0630*/  P2R R26, PR, RZ, 0x2 ;  /* 0x00000002ff1a7803 */ /* 0x000fc60000000000 */
[----:B------:R-:W-:Y:S01]  /*0640*/  @!P5 FMUL R12, R12, 16777216 ;  /* 0x4b8000000c0cd820 */ /* 0x000fe20000400000 */
[----:B------:R-:W-:Y:S01]  /*0650*/  @!P5 FMUL R18, R18, 16777216 ;  /* 0x4b8000001212d820 */ /* 0x000fe20000400000 */
[----:B------:R-:W-:Y:S01]  /*0660*/  FMUL R16, R16, R9 ;  /* 0x0000000910107220 */ /* 0x000fe20000400000 */
[----:B------:R-:W-:Y:S01]  /*0670*/  FMUL R15, R15, R8 ;  /* 0x000000080f0f7220 */ /* 0x000fe20000400000 */
[----:B------:R-:W-:Y:S01]  /*0680*/  CS2R R8, SRZ ;  /* 0x0000000000087805 */ /* 0x000fe2000001ff00 */
[----:B--2---:R-:W-:Y:S01]  /*0690*/  FADD R4, R4, 0.0010000000474974513054 ;  /* 0x3a83126f04047421 */ /* 0x004fe20000000000 */
[----:B------:R-:W-:Y:S01]  /*06a0*/  FADD R5, R5, 0.0010000000474974513054 ;  /* 0x3a83126f05057421 */ /* 0x000fe20000000000 */
[----:B------:R-:W-:-:S04]  /*06b0*/  FADD R6, R6, 0.0010000000474974513054 ;  /* 0x3a83126f06067421 */ /* 0x000fc80000000000 */
[----:B------:R-:W0:Y:S01]  /*06c0*/  MUFU.SQRT R4, R4 ;  /* 0x0000000400047308 */ /* 0x000e220000002000 */
[----:B------:R-:W-:-:S07]  /*06d0*/  FADD R21, R7, 0.0010000000474974513054 ;  /* 0x3a83126f07157421 */ /* 0x000fce0000000000 */
[----:B------:R-:W1:Y:S08]  /*06e0*/  MUFU.SQRT R22, R5 ;  /* 0x0000000500167308 */ /* 0x000e700000002000 */
[----:B------:R-:W2:Y:S01]  /*06f0*/  MUFU.SQRT R29, R6 ;  /* 0x00000006001d7308 */ /* 0x000ea20000002000 */
[----:B0-----:R-:W-:-:S07]  /*0700*/  FSETP.GT.AND P3, PT, R4, 8.50705917302346158658e+37, PT ;  /* 0x7e8000000400780b */ /* 0x001fce0003f64000 */
[----:B------:R-:W0:Y:S01]  /*0710*/  MUFU.SQRT R20, R21 ;  /* 0x0000001500147308 */ /* 0x000e220000002000 */
[----:B-1----:R-:W-:Y:S02]  /*0720*/  FSETP.GT.AND P4, PT, R22, 8.50705917302346158658e+37, PT ;  /* 0x7e8000001600780b */ /* 0x002fe40003f84000 */
[----:B--2---:R-:W-:Y:S02]  /*0730*/  FSETP.GT.AND P6, PT, R29, 8.50705917302346158658e+37, PT ;  /* 0x7e8000001d00780b */ /* 0x004fe40003fc4000 */
[C---:B------:R-:W-:Y:S01]  /*0740*/  FSETP.GEU.AND P2, PT, R4.reuse, 1.175494350822287508e-38, PT ;  /* 0x008000000400780b */ /* 0x040fe20003f4e000 */
[----:B------:R-:W-:Y:S01]  /*0750*/  @P3 FMUL R4, R4, 0.25 ;  /* 0x3e80000004043820 */ /* 0x000fe20000400000 */
[----:B------:R-:W-:Y:S02]  /*0760*/  FSEL R23, R13, 1, P3 ;  /* 0x3f8000000d177808 */ /* 0x000fe40001800000 */
[----:B------:R-:W-:Y:S02]  /*0770*/  FSETP.GEU.AND P3, PT, R22, 1.175494350822287508e-38, PT ;  /* 0x008000001600780b */ /* 0x000fe40003f6e000 */
[----:B0-----:R-:W-:-:S03]  /*0780*/  FSETP.GT.AND P1, PT, R20, 8.50705917302346158658e+37, PT ;  /* 0x7e8000001400780b */ /* 0x001fc60003f24000 */
[----:B------:R-:W-:Y:S01]  /*0790*/  @P4 FMUL R22, R22, 0.25 ;  /* 0x3e80000016164820 */ /* 0x000fe20000400000 */
[----:B------:R-:W-:Y:S02]  /*07a0*/  FSEL R5, R13, 1, P4 ;  /* 0x3f8000000d057808 */ /* 0x000fe40002000000 */
[C---:B------:R-:W-:Y:S01]  /*07b0*/  FSETP.GEU.AND P4, PT, R29.reuse, 1.175494350822287508e-38, PT ;  /* 0x008000001d00780b */ /* 0x040fe20003f8e000 */
[----:B------:R-:W-:Y:S01]  /*07c0*/  @P6 FMUL R29, R29, 0.25 ;  /* 0x3e8000001d1d6820 */ /* 0x000fe20000400000 */
[C---:B------:R-:W-:Y:S02]  /*07d0*/  FSEL R6, R13.reuse, 1, P6 ;  /* 0x3f8000000d067808 */ /* 0x040fe40003000000 */
[----:B------:R-:W-:Y:S02]  /*07e0*/  FSEL R7, R13, 1, P1 ;  /* 0x3f8000000d077808 */ /* 0x000fe40000800000 */
[----:B------:R-:W0:Y:S01]  /*07f0*/  MUFU.RCP R13, R12 ;  /* 0x0000000c000d7308 */ /* 0x000e220000001000 */
[C---:B------:R-:W-:Y:S01]  /*0800*/  FSETP.GEU.AND P6, PT, R20.reuse, 1.175494350822287508e-38, PT ;  /* 0x008000001400780b */ /* 0x040fe20003fce000 */
[----:B------:R-:W-:Y:S01]  /*0810*/  @P1 FMUL R20, R20, 0.25 ;  /* 0x3e80000014141820 */ /* 0x000fe20000400000 */
[----:B------:R-:W-:Y:S01]  /*0820*/  @!P3 FMUL R22, R22, 16777216 ;  /* 0x4b8000001616b820 */ /* 0x000fe20000400000 */
[----:B------:R-:W-:-:S10]  /*0830*/  @!P2 FMUL R4, R4, 16777216 ;  /* 0x4b8000000404a820 */ /* 0x000fd40000400000 */
[----:B------:R-:W-:Y:S01]  /*0840*/  @!P6 FMUL R20, R20, 16777216 ;  /* 0x4b8000001414e820 */ /* 0x000fe20000400000 */
[----:B0-----:R-:W-:-:S03]  /*0850*/  FMUL R13, R13, R18 ;  /* 0x000000120d0d7220 */ /* 0x001fc60000400000 */
[----:B------:R0:W1:Y:S01]  /*0860*/  MUFU.RCP R18, R20 ;  /* 0x0000001400127308 */ /* 0x0000620000001000 */
[----:B------:R-:W-:Y:S01]  /*0870*/  FMUL R21, R13, R10 ;  /* 0x0000000a0d157220 */ /* 0x000fe20000400000 */
[----:B------:R-:W-:Y:S01]  /*0880*/  @!P4 FMUL R29, R29, 16777216 ;  /* 0x4b8000001d1dc820 */ /* 0x000fe20000400000 */
[----:B------:R-:W2:Y:S01]  /*0890*/  LDC.64 R12, c[0x0][0x228] ;  /* 0x00008a00ff0c7b82 */ /* 0x000ea20000000a00 */
[----:B0-----:R-:W-:-:S07]  /*08a0*/  FMUL R20, R28, R11 ;  /* 0x0000000b1c147220 */ /* 0x001fce0000400000 */
[----:B------:R-:W0:Y:S01]  /*08b0*/  LDC.64 R10, c[0x0][0x230] ;  /* 0x00008c00ff0a7b82 */ /* 0x000e220000000a00 */
[----:B------:R-:W-:Y:S08]  /*08c0*/  MUFU.RCP R22, R22 ;  /* 0x0000001600167308 */ /* 0x000ff00000001000 */
[----:B------:R-:W3:Y:S08]  /*08d0*/  MUFU.RCP R29, R29 ;  /* 0x0000001d001d7308 */ /* 0x000ef00000001000 */
[----:B------:R-:W4:Y:S01]  /*08e0*/  MUFU.RCP R4, R4 ;  /* 0x0000000400047308 */ /* 0x000f220000001000 */
[----:B------:R-:W-:Y:S01]  /*08f0*/  ISETP.NE.AND P1, PT, R26, RZ, PT ;  /* 0x000000ff1a00720c */ /* 0x000fe20003f25270 */
[----:B------:R-:W-:Y:S01]  /*0900*/  @!P6 FMUL R7, R7, 16777216 ;  /* 0x4b8000000707e820 */ /* 0x000fe20000400000 */
[----:B------:R-:W-:Y:S01]  /*0910*/  @!P4 FMUL R6, R6, 16777216 ;  /* 0x4b8000000606c820 */ /* 0x000fe20000400000 */
[----:B------:R-:W-:Y:S01]  /*0920*/  @!P3 FMUL R5, R5, 16777216 ;  /* 0x4b8000000505b820 */ /* 0x000fe20000400000 */
[----:B------:R-:W-:Y:S01]  /*0930*/  @!P2 FMUL R23, R23, 16777216 ;  /* 0x4b8000001717a820 */ /* 0x000fe20000400000 */
[----:B-1----:R-:W-:Y:S01]  /*0940*/  FMUL R18, R18, R7 ;  /* 0x0000000712127220 */ /* 0x002fe20000400000 */
[----:B---3--:R-:W-:Y:S01]  /*0950*/  FMUL R29, R29, R6 ;  /* 0x000000061d1d7220 */ /* 0x008fe20000400000 */
[----:B------:R-:W-:Y:S01]  /*0960*/  FMUL R26, R22, R5 ;  /* 0x00000005161a7220 */ /* 0x000fe20000400000 */
[----:B0-----:R-:W-:Y:S01]  /*0970*/  IMAD.WIDE R32, R27, 0x4, R10 ;  /* 0x000000041b207825 */ /* 0x001fe200078e020a */
[----:B------:R-:W-:-:S03]  /*0980*/  CS2R R6, SRZ ;  /* 0x0000000000067805 */ /* 0x000fc6000001ff00 */
[----:B------:R-:W-:Y:S01]  /*0990*/  IMAD.WIDE R30, R25, 0x4, R10 ;  /* 0x00000004191e7825 */ /* 0x000fe200078e020a */
[----:B------:R-:W-:-:S03]  /*09a0*/  CS2R R10, SRZ ;  /* 0x00000000000a7805 */ /* 0x000fc6000001ff00 */
[----:B----4-:R-:W-:Y:S01]  /*09b0*/  FMUL R23, R4, R23 ;  /* 0x0000001704177220 */ /* 0x010fe20000400000 */
[----:B------:R-:W-:Y:S01]  /*09c0*/  CS2R R4, SRZ ;  /* 0x0000000000047805 */ /* 0x000fe2000001ff00 */
[--C-:B--2---:R-:W-:Y:S01]  /*09d0*/  IMAD.WIDE R34, R27, 0x4, R12.reuse ;  /* 0x000000041b227825 */ /* 0x104fe200078e020c */
[----:B------:R-:W2:Y:S04]  /*09e0*/  @!P1 LDG.E.EL.128 R8, desc[UR6][R32.64] ;  /* 0x0000000620089981 */ /* 0x000ea8000c2e1d00 */
[----:B------:R-:W2:Y:S01]  /*09f0*/  @!P1 LDG.E.EL.128 R4, desc[UR6][R34.64] ;  /* 0x0000000622049981 */ /* 0x000ea2000c2e1d00 */
[----:B------:R-:W-:Y:S01]  /*0a00*/  FMUL R22, R18, R19 ;  /* 0x0000001312167220 */ /* 0x000fe20000400000 */
[----:B------:R-:W-:Y:S01]  /*0a10*/  FMUL R29, R29, R14 ;  /* 0x0000000e1d1d7220 */ /* 0x000fe20000400000 */
[----:B------:R-:W-:Y:S01]  /*0a20*/  IMAD.WIDE R18, R25, 0x4, R12 ;  /* 0x0000000419127825 */ /* 0x000fe200078e020c */
[----:B------:R-:W-:-:S03]  /*0a30*/  CS2R R12, SRZ ;  /* 0x00000000000c7805 */ /* 0x000fc6000001ff00 */
[----:B------:R-:W-:Y:S01]  /*0a40*/  FMUL R26, R26, R17 ;  /* 0x000000111a1a7220 */ /* 0x000fe20000400000 */
[----:B------:R-:W0:Y:S01]  /*0a50*/  S2UR UR5, SR_CgaCtaId ;  /* 0x00000000000579c3 */ /* 0x000e220000008800 */
[----:B------:R-:W-:Y:S01]  /*0a60*/  FMUL R23, R23, R24 ;  /* 0x0000001817177220 */ /* 0x000fe20000400000 */
[----:B------:R-:W-:Y:S01]  /*0a70*/  UMOV UR4, 0x400 ;  /* 0x0000040000047882 */ /* 0x000fe20000000000 */
[----:B------:R-:W-:Y:S01]  /*0a80*/  ISETP.GE.AND P6, PT, R0, 0x121, PT ;  /* 0x000001210000780c */ /* 0x000fe20003fc6270 */
[----:B--2---:R-:W-:Y:S01]  /*0a90*/  FFMA R4, R15, R4, R8 ;  /* 0x000000040f047223 */ /* 0x004fe20000000008 */
[----:B------:R-:W-:Y:S01]  /*0aa0*/  CS2R R14, SRZ ;  /* 0x00000000000e7805 */ /* 0x000fe2000001ff00 */
[----:B------:R-:W-:Y:S01]  /*0ab0*/  FFMA R5, R16, R5, R9 ;  /* 0x0000000510057223 */ /* 0x000fe20000000009 */
[----:B------:R-:W-:-:S04]  /*0ac0*/  CS2R R16, SRZ ;  /* 0x0000000000107805 */ /* 0x000fc8000001ff00 */
[----:B------:R1:W2:Y:S02]  /*0ad0*/  @!P0 LDG.E.EL.128 R12, desc[UR6][R18.64] ;  /* 0x00000006120c8981 */ /* 0x0002a4000c2e1d00 */
[----:B-1----:R-:W-:-:S06]  /*0ae0*/  CS2R R18, SRZ ;  /* 0x0000000000127805 */ /* 0x002fcc000001ff00 */
[----:B------:R1:W2:Y:S01]  /*0af0*/  @!P0 LDG.E.EL.128 R16, desc[UR6][R30.64] ;  /* 0x000000061e108981 */ /* 0x0002a2000c2e1d00 */
[----:B------:R-:W-:Y:S01]  /*0b00*/  LOP3.LUT R8, R3, 0x7f, R2, 0xf8, !PT ;  /* 0x0000007f03087812 */ /* 0x000fe200078ef802 */
[----:B------:R-:W-:Y:S02]  /*0b10*/  FFMA R10, R21, R6, R10 ;  /* 0x00000006150a7223 */ /* 0x000fe4000000000a */
[----:B------:R-:W3:Y:S02]  /*0b20*/  S2R R6, SR_TID.X ;  /* 0x0000000000067919 */ /* 0x000ee40000002100 */
[----:B------:R-:W-:-:S05]  /*0b30*/  IMAD.HI R9, R8, 0x2aaaaaab, RZ ;  /* 0x2aaaaaab08097827 */ /* 0x000fca00078e02ff */
[----:B------:R-:W-:-:S04]  /*0b40*/  SHF.R.U32.HI R28, RZ, 0x1f, R9 ;  /* 0x0000001fff1c7819 */ /* 0x000fc80000011609 */
[----:B------:R-:W-:Y:S01]  /*0b50*/  LEA.HI.SX32 R9, R9, R28, 0x1a ;  /* 0x0000001c09097211 */ /* 0x000fe200078fd2ff */
[----:B------:R-:W-:Y:S01]  /*0b60*/  FFMA R11, R20, R7, R11 ;  /* 0x00000007140b7223 */ /* 0x000fe2000000000b */
[----:B------:R-:W-:-:S03]  /*0b70*/  LOP3.LUT R20, R2, 0x7f, RZ, 0xc0, !PT ;  /* 0x0000007f02147812 */ /* 0x000fc600078ec0ff */
[----:B------:R-:W-:-:S04]  /*0b80*/  IMAD R7, R9, -0x180, R8 ;  /* 0xfffffe8009077824 */ /* 0x000fc800078e0208 */
[----:B------:R-:W-:Y:S01]  /*0b90*/  IMAD R2, R7, 0x121, R0 ;  /* 0x0000012107027824 */ /* 0x000fe200078e0200 */
[----:B------:R-:W-:-:S03]  /*0ba0*/  LOP3.LUT R7, R3, 0x80, R20, 0xfe, !PT ;  /* 0x0000008003077812 */ /* 0x000fc600078efe14 */
[----:B------:R-:W-:Y:S02]  /*0bb0*/  IMAD R2, R9, 0x36300, R2 ;  /* 0x0003630009027824 */ /* 0x000fe400078e0202 */
[----:B------:R-:W-:Y:S01]  /*0bc0*/  IMAD.HI R9, R7, 0x2aaaaaab, RZ ;  /* 0x2aaaaaab07097827 */ /* 0x000fe200078e02ff */
[----:B------:R-:W-:-:S04]  /*0bd0*/  FSETP.GEU.AND P1, PT, R4, RZ, PT ;  /* 0x000000ff0400720b */ /* 0x000fc80003f2e000 */
[----:B------:R-:W-:Y:S02]  /*0be0*/  SHF.R.U32.HI R24, RZ, 0x1f, R9 ;  /* 0x0000001fff187819 */ /* 0x000fe40000011609 */
[----:B-1----:R-:W-:Y:S02]  /*0bf0*/  FSEL R30, R4, RZ, P1 ;  /* 0x000000ff041e7208 */ /* 0x002fe40000800000 */
[----:B------:R-:W-:Y:S02]  /*0c00*/  LEA.HI.SX32 R24, R9, R24, 0x1a ;  /* 0x0000001809187211 */ /* 0x000fe400078fd2ff */
[----:B---3--:R-:W-:Y:S02]  /*0c10*/  SHF.L.U32 R9, R6, 0x2, RZ ;  /* 0x0000000206097819 */ /* 0x008fe400000006ff */
[----:B------:R-:W-:Y:S01]  /*0c20*/  FSETP.GEU.AND P1, PT, R5, RZ, PT ;  /* 0x000000ff0500720b */ /* 0x000fe20003f2e000 */
[----:B0-----:R-:W-:Y:S01]  /*0c30*/  UPRMT UR4, UR5, 0x654, UR4 ;  /* 0x0000065405047896 */ /* 0x001fe20008000004 */
[----:B------:R-:W-:-:S02]  /*0c40*/  LOP3.LUT R21, R9, 0x1fc, RZ, 0xc0, !PT ;  /* 0x000001fc09157812 */ /* 0x000fc400078ec0ff */
[----:B------:R-:W-:Y:S02]  /*0c50*/  FSEL R32, R5, RZ, P1 ;  /* 0x000000ff05207208 */ /* 0x000fe40000800000 */
[----:B------:R-:W-:Y:S01]  /*0c60*/  FSETP.GEU.AND P1, PT, R10, RZ, PT ;  /* 0x000000ff0a00720b */ /* 0x000fe20003f2e000 */
[----:B------:R-:W-:Y:S01]  /*0c70*/  IMAD R9, R24, -0x180, R7 ;  /* 0xfffffe8018097824 */ /* 0x000fe200078e0207 */
[----:B------:R-:W-:Y:S02]  /*0c80*/  ISETP.LT.AND P0, PT, R7, 0x600, !P6 ;  /* 0x000006000700780c */ /* 0x000fe40007701270 */
[----:B------:R-:W-:Y:S02]  /*0c90*/  LEA R7, R21, UR4, 0x3 ;  /* 0x0000000415077c11 */ /* 0x000fe4000f8e18ff */
[----:B------:R-:W-:Y:S02]  /*0ca0*/  FSEL R10, R10, RZ, P1 ;  /* 0x000000ff0a0a7208 */ /* 0x000fe40000800000 */
[C---:B------:R-:W-:Y:S01]  /*0cb0*/  FSETP.GEU.AND P1, PT, R11.reuse, RZ, PT ;  /* 0x000000ff0b00720b */ /* 0x040fe20003f2e000 */
[----:B------:R0:W-:Y:S04]  /*0cc0*/  STS [R7], R30 ;  /* 0x0000001e07007388 */ /* 0x0001e80000000800 */
[----:B------:R-:W-:Y:S01]  /*0cd0*/  STS [R7+0x8], R32 ;  /* 0x0000082007007388 */ /* 0x000fe20000000800 */
[----:B0-----:R-:W-:-:S03]  /*0ce0*/  FSEL R30, R11, RZ, P1 ;  /* 0x000000ff0b1e7208 */ /* 0x001fc60000800000 */
[----:B------:R0:W-:Y:S04]  /*0cf0*/  STS [R7+0x10], R10 ;  /* 0x0000100a07007388 */ /* 0x0001e80000000800 */
[----:B------:R1:W-:Y:S01]  /*0d00*/  STS [R7+0x18], R30 ;  /* 0x0000181e07007388 */ /* 0x0003e20000000800 */
[----:B------:R-:W-:Y:S01]  /*0d10*/  LOP3.LUT R5, R3, 0x100, R20, 0xfe, !PT ;  /* 0x0000010003057812 */ /* 0x000fe200078efe14 */
[----:B------:R-:W-:Y:S01]  /*0d20*/  IMAD R9, R9, 0x121, R0 ;  /* 0x0000012109097824 */ /* 0x000fe200078e0200 */
[----:B------:R-:W-:-:S03]  /*0d30*/  LOP3.LUT R3, R3, 0x180, R20, 0xfe, !PT ;  /* 0x0000018003037812 */ /* 0x000fc600078efe14 */
[----:B------:R-:W-:Y:S02]  /*0d40*/  IMAD R4, R24, 0x36300, R9 ;  /* 0x0003630018047824 */ /* 0x000fe400078e0209 */
[----:B------:R-:W-:Y:S01]  /*0d50*/  IMAD.HI R24, R3, 0x2aaaaaab, RZ ;  /* 0x2aaaaaab03187827 */ /* 0x000fe200078e02ff */
[----:B------:R-:W-:Y:S02]  /*0d60*/  LOP3.LUT R6, R6, 0x7f, RZ, 0xc0, !PT ;  /* 0x0000007f06067812 */ /* 0x000fe400078ec0ff */
[----:B------:R-:W-:Y:S02]  /*0d70*/  LOP3.LUT R25, R20, 0x100, RZ, 0xfc, !PT ;  /* 0x0000010014197812 */ /* 0x000fe400078efcff */
[----:B------:R-:W-:Y:S02]  /*0d80*/  SHF.R.U32.HI R9, RZ, 0x1f, R24 ;  /* 0x0000001fff097819 */ /* 0x000fe40000011618 */
[----:B------:R-:W-:Y:S02]  /*0d90*/  LOP3.LUT R6, R6, 0x180, RZ, 0xfc, !PT ;  /* 0x0000018006067812 */ /* 0x000fe400078efcff */
[----:B------:R-:W-:-:S02]  /*0da0*/  LEA.HI.SX32 R24, R24, R9, 0x1a ;  /* 0x0000000918187211 */ /* 0x000fc400078fd2ff */
[----:B------:R-:W-:Y:S02]  /*0db0*/  LEA R25, R25, UR4, 0x3 ;  /* 0x0000000419197c11 */ /* 0x000fe4000f8e18ff */
[----:B------:R-:W-:Y:S01]  /*0dc0*/  LEA R9, R6, UR4, 0x3 ;  /* 0x0000000406097c11 */ /* 0x000fe2000f8e18ff */
[----:B------:R-:W-:-:S05]  /*0dd0*/  IMAD.HI R28, R5, 0x2aaaaaab, RZ ;  /* 0x2aaaaaab051c7827 */ /* 0x000fca00078e02ff */
[----:B------:R-:W-:-:S04]  /*0de0*/  SHF.R.U32.HI R11, RZ, 0x1f, R28 ;  /* 0x0000001fff0b7819 */ /* 0x000fc8000001161c */
[----:B------:R-:W-:Y:S02]  /*0df0*/  LEA.HI.SX32 R28, R28, R11, 0x1a ;  /* 0x0000000b1c1c7211 */ /* 0x000fe400078fd2ff */
[----:B0-----:R-:W0:Y:S08]  /*0e00*/  LDC.64 R10, c[0x0][0x238] ;  /* 0x00008e00ff0a7b82 */ /* 0x001e300000000a00 */
[----:B------:R-:W-:Y:S01]  /*0e10*/  BAR.SYNC.DEFER_BLOCKING 0x0 ;  /* 0x0000000000007b1d */ /* 0x000fe20000010000 */
[----:B--2---:R-:W-:Y:S01]  /*0e20*/  FFMA R12, R23, R12, R16 ;  /* 0x0000000c170c7223 */ /* 0x004fe20000000010 */
[----:B------:R-:W-:Y:S01]  /*0e30*/  FFMA R13, R26, R13, R17 ;  /* 0x0000000d1a0d7223 */ /* 0x000fe20000000011 */
[----:B------:R-:W-:Y:S01]  /*0e40*/  FFMA R14, R29, R14, R18 ;  /* 0x0000000e1d0e7223 */ /* 0x000fe20000000012 */
[----:B------:R-:W-:Y:S01]  /*0e50*/  FFMA R19, R22, R15, R19 ;  /* 0x0000000f16137223 */ /* 0x000fe20000000013 */
[----:B------:R-:W-:-:S02]  /*0e60*/  LOP3.LUT R15, R20, 0x80, RZ, 0xfc, !PT ;  /* 0x00000080140f7812 */ /* 0x000fc400078efcff */
[----:B------:R-:W-:Y:S02]  /*0e70*/  LEA R16, R20, UR4, 0x3 ;  /* 0x0000000414107c11 */ /* 0x000fe4000f8e18ff */
[----:B------:R-:W-:Y:S02]  /*0e80*/  LEA R15, R15, UR4, 0x3 ;  /* 0x000000040f0f7c11 */ /* 0x000fe4000f8e18ff */
[----:B------:R-:W-:Y:S01]  /*0e90*/  FSETP.GEU.AND P2, PT, R14, RZ, PT ;  /* 0x000000ff0e00720b */ /* 0x000fe20003f4e000 */
[----:B------:R-:W2:Y:S01]  /*0ea0*/  LDS R17, [R16] ;  /* 0x0000000010117984 */ /* 0x000ea20000000800 */
[----:B------:R-:W-:Y:S02]  /*0eb0*/  FSETP.GEU.AND P3, PT, R13, RZ, PT ;  /* 0x000000ff0d00720b */ /* 0x000fe40003f6e000 */
[----:B------:R-:W-:Y:S02]  /*0ec0*/  FSETP.GEU.AND P4, PT, R12, RZ, PT ;  /* 0x000000ff0c00720b */ /* 0x000fe40003f8e000 */
[----:B-1----:R-:W-:-:S02]  /*0ed0*/  FSEL R30, R14, RZ, P2 ;  /* 0x000000ff0e1e7208 */ /* 0x002fc40001000000 */
[----:B------:R-:W-:Y:S01]  /*0ee0*/  FSEL R26, R13, RZ, P3 ;  /* 0x000000ff0d1a7208 */ /* 0x000fe20001800000 */
[----:B------:R-:W1:Y:S01]  /*0ef0*/  LDS R14, [R15] ;  /* 0x000000000f0e7984 */ /* 0x000e620000000800 */
[----:B------:R-:W-:-:S03]  /*0f00*/  FSEL R6, R12, RZ, P4 ;  /* 0x000000ff0c067208 */ /* 0x000fc60002000000 */
[----:B------:R-:W3:Y:S04]  /*0f10*/  LDS R13, [R25] ;  /* 0x00000000190d7984 */ /* 0x000ee80000000800 */
[----:B------:R-:W4:Y:S01]  /*0f20*/  LDS R12, [R9] ;  /* 0x00000000090c7984 */ /* 0x000f220000000800 */
[----:B------:R-:W-:Y:S01]  /*0f30*/  BAR.SYNC.DEFER_BLOCKING 0x0 ;  /* 0x0000000000007b1d */ /* 0x000fe20000010000 */
[----:B------:R-:W-:-:S04]  /*0f40*/  FSETP.GEU.AND P1, PT, R19, RZ, PT ;  /* 0x000000ff1300720b */ /* 0x000fc80003f2e000 */
[----:B------:R-:W-:Y:S02]  /*0f50*/  FSEL R32, R19, RZ, P1 ;  /* 0x000000ff13207208 */ /* 0x000fe40000800000 */
[----:B------:R-:W-:Y:S01]  /*0f60*/  LOP3.LUT R18, R8, 0x300, RZ, 0xfc, !PT ;  /* 0x0000030008127812 */ /* 0x000fe200078efcff */
[----:B------:R5:W-:Y:S04]  /*0f70*/  STS [R7], R6 ;  /* 0x0000000607007388 */ /* 0x000be80000000800 */
[----:B------:R-:W-:Y:S04]  /*0f80*/  STS [R7+0x8], R26 ;  /* 0x0000081a07007388 */ /* 0x000fe80000000800 */
[----:B------:R-:W-:Y:S04]  /*0f90*/  STS [R7+0x10], R30 ;  /* 0x0000101e07007388 */ /* 0x000fe80000000800 */
[----:B------:R0:W-:Y:S01]  /*0fa0*/  STS [R7+0x18], R32 ;  /* 0x0000182007007388 */ /* 0x0001e20000000800 */
[----:B------:R-:W-:Y:S01]  /*0fb0*/  BAR.SYNC.DEFER_BLOCKING 0x0 ;  /* 0x0000000000007b1d */ /* 0x000fe20000010000 */
[----:B------:R-:W-:Y:S01]  /*0fc0*/  ISETP.LT.AND P1, PT, R5, 0x600, !P6 ;  /* 0x000006000500780c */ /* 0x000fe20007721270 */
[----:B------:R-:W-:-:S02]  /*0fd0*/  IMAD R5, R28, -0x180, R5 ;  /* 0xfffffe801c057824 */ /* 0x000fc400078e0205 */
[----:B------:R-:W-:Y:S01]  /*0fe0*/  IMAD.HI R23, R18, 0x2aaaaaab, RZ ;  /* 0x2aaaaaab12177827 */ /* 0x000fe200078e02ff */
[----:B------:R-:W-:-:S03]  /*0ff0*/  ISETP.LT.AND P2, PT, R8, 0x600, !P6 ;  /* 0x000006000800780c */ /* 0x000fc60007741270 */
[----:B------:R-:W-:Y:S01]  /*1000*/  IMAD R21, R5, 0x121, R0 ;  /* 0x0000012105157824 */ /* 0x000fe200078e0200 */
[----:B-----5:R-:W-:Y:S02]  /*1010*/  SHF.R.U32.HI R6, RZ, 0x1f, R23 ;  /* 0x0000001fff067819 */ /* 0x020fe40000011617 */
[C---:B------:R-:W-:Y:S02]  /*1020*/  LOP3.LUT R19, R8.reuse, 0x280, RZ, 0xfc, !PT ;  /* 0x0000028008137812 */ /* 0x040fe400078efcff */
[----:B------:R-:W-:Y:S02]  /*1030*/  LOP3.LUT R20, R8, 0x200, RZ, 0xfc, !PT ;  /* 0x0000020008147812 */ /* 0x000fe400078efcff */
[----:B------:R-:W-:Y:S01]  /*1040*/  LEA.HI.SX32 R23, R23, R6, 0x1a ;  /* 0x0000000617177211 */ /* 0x000fe200078fd2ff */
[----:B0-----:R-:W-:Y:S01]  /*1050*/  IMAD.WIDE R6, R2, 0x4, R10 ;  /* 0x0000000402067825 */ /* 0x001fe200078e020a */
[----:B------:R-:W0:Y:S04]  /*1060*/  LDS R16, [R16] ;  /* 0x0000000010107984 */ /* 0x000e280000000800 */
[----:B------:R-:W5:Y:S04]  /*1070*/  LDS R15, [R15] ;  /* 0x000000000f0f7984 */ /* 0x000f680000000800 */
[----:B------:R1:W0:Y:S01]  /*1080*/  LDS R5, [R25] ;  /* 0x0000000019057984 */ /* 0x0002220000000800 */
[----:B------:R-:W-:-:S04]  /*1090*/  IMAD.HI R22, R19, 0x2aaaaaab, RZ ;  /* 0x2aaaaaab13167827 */ /* 0x000fc800078e02ff */
[----:B------:R-:W-:Y:S01]  /*10a0*/  IMAD.HI R26, R20, 0x2aaaaaab, RZ ;  /* 0x2aaaaaab141a7827 */ /* 0x000fe200078e02ff */
[----:B--2---:R2:W-:Y:S01]  /*10b0*/  @P2 STG.E desc[UR6][R6.64], R17 ;  /* 0x0000001106002986 */ /* 0x0045e2000c101906 */
[----:B------:R-:W-:Y:S02]  /*10c0*/  SHF.R.U32.HI R27, RZ, 0x1f, R22 ;  /* 0x0000001fff1b7819 */ /* 0x000fe40000011616 */
[----:B------:R-:W-:Y:S01]  /*10d0*/  ISETP.LT.AND P2, PT, R3, 0x600, !P6 ;  /* 0x000006000300780c */ /* 0x000fe20007741270 */
[----:B------:R-:W-:Y:S01]  /*10e0*/  IMAD R3, R24, -0x180, R3 ;  /* 0xfffffe8018037824 */ /* 0x000fe200078e0203 */
[----:B------:R-:W-:Y:S02]  /*10f0*/  SHF.R.U32.HI R29, RZ, 0x1f, R26 ;  /* 0x0000001fff1d7819 */ /* 0x000fe4000001161a */
[----:B------:R-:W-:Y:S01]  /*1100*/  LEA.HI.SX32 R22, R22, R27, 0x1a ;  /* 0x0000001b16167211 */ /* 0x000fe200078fd2ff */
[----:B------:R-:W-:Y:S01]  /*1110*/  IMAD R31, R3, 0x121, R0 ;  /* 0x00000121031f7824 */ /* 0x000fe200078e0200 */
[----:B------:R-:W-:Y:S01]  /*1120*/  LEA.HI.SX32 R27, R26, R29, 0x1a ;  /* 0x0000001d1a1b7211 */ /* 0x000fe200078fd2ff */
[----:B------:R-:W-:Y:S01]  /*1130*/  IMAD R3, R23, -0x180, R18 ;  /* 0xfffffe8017037824 */ /* 0x000fe200078e0212 */
[----:B------:R-:W-:Y:S01]  /*1140*/  ISETP.LT.AND P3, PT, R18, 0x600, !P6 ;  /* 0x000006001200780c */ /* 0x000fe20007761270 */
[----:B-1----:R-:W-:-:S02]  /*1150*/  IMAD R25, R22, -0x180, R19 ;  /* 0xfffffe8016197824 */ /* 0x002fc400078e0213 */
[----:B------:R-:W-:Y:S02]  /*1160*/  IMAD R29, R27, -0x180, R20 ;  /* 0xfffffe801b1d7824 */ /* 0x000fe400078e0214 */
[----:B------:R-:W-:Y:S02]  /*1170*/  IMAD R18, R3, 0x121, R0 ;  /* 0x0000012103127824 */ /* 0x000fe400078e0200 */
[----:B------:R-:W-:Y:S01]  /*1180*/  IMAD.WIDE R2, R4, 0x4, R10 ;  /* 0x0000000404027825 */ /* 0x000fe200078e020a */
[----:B------:R-:W-:Y:S02]  /*1190*/  LOP3.LUT R8, R8, 0x380, RZ, 0xfc, !PT ;  /* 0x0000038008087812 */ /* 0x000fe400078efcff */
[----:B------:R-:W-:Y:S01]  /*11a0*/  ISETP.LT.AND P5, PT, R20, 0x600, !P6 ;  /* 0x000006001400780c */ /* 0x000fe200077a1270 */
[--C-:B--2---:R-:W-:Y:S01]  /*11b0*/  IMAD R6, R29, 0x121, R0.reuse ;  /* 0x000001211d067824 */ /* 0x104fe200078e0200 */
[----:B------:R-:W-:Y:S01]  /*11c0*/  ISETP.LT.AND P4, PT, R19, 0x600, !P6 ;  /* 0x000006001300780c */ /* 0x000fe20007781270 */
[----:B------:R-:W-:Y:S01]  /*11d0*/  IMAD R25, R25, 0x121, R0 ;  /* 0x0000012119197824 */ /* 0x000fe200078e0200 */
[----:B------:R1:W-:Y:S01]  /*11e0*/  @P0 STG.E desc[UR6][R2.64], R14 ;  /* 0x0000000e02000986 */ /* 0x0003e2000c101906 */
[----:B------:R-:W-:Y:S01]  /*11f0*/  IMAD R21, R28, 0x36300, R21 ;  /* 0x000363001c157824 */ /* 0x000fe200078e0215 */
[----:B------:R-:W-:Y:S01]  /*1200*/  ISETP.LT.AND P0, PT, R8, 0x600, !P6 ;  /* 0x000006000800780c */ /* 0x000fe20007701270 */
[----:B------:R-:W-:-:S02]  /*1210*/  IMAD R19, R24, 0x36300, R31 ;  /* 0x0003630018137824 */ /* 0x000fc400078e021f */
[----:B------:R-:W-:Y:S02]  /*1220*/  IMAD R27, R27, 0x36300, R6 ;  /* 0x000363001b1b7824 */ /* 0x000fe400078e0206 */
[----:B------:R-:W-:Y:S02]  /*1230*/  IMAD R25, R22, 0x36300, R25 ;  /* 0x0003630016197824 */ /* 0x000fe400078e0219 */
[----:B------:R-:W-:Y:S02]  /*1240*/  IMAD R17, R23, 0x36300, R18 ;  /* 0x0003630017117824 */ /* 0x000fe400078e0212 */
[----:B------:R-:W-:-:S04]  /*1250*/  IMAD.WIDE R6, R21, 0x4, R10 ;  /* 0x0000000415067825 */ /* 0x000fc800078e020a */
[--C-:B------:R-:W-:Y:S01]  /*1260*/  IMAD.WIDE R22, R19, 0x4, R10.reuse ;  /* 0x0000000413167825 */ /* 0x100fe200078e020a */
[----:B---3--:R1:W-:Y:S03]  /*1270*/  @P1 STG.E desc[UR6][R6.64], R13 ;  /* 0x0000000d06001986 */ /* 0x0083e6000c101906 */
[--C-:B------:R-:W-:Y:S01]  /*1280*/  IMAD.WIDE R20, R27, 0x4, R10.reuse ;  /* 0x000000041b147825 */ /* 0x100fe200078e020a */
[----:B----4-:R1:W-:Y:S03]  /*1290*/  @P2 STG.E desc[UR6][R22.64], R12 ;  /* 0x0000000c16002986 */ /* 0x0103e6000c101906 */
[--C-:B------:R-:W-:Y:S01]  /*12a0*/  IMAD.WIDE R18, R25, 0x4, R10.reuse ;  /* 0x0000000419127825 */ /* 0x100fe200078e020a */
[----:B0-----:R1:W-:Y:S03]  /*12b0*/  @P5 STG.E desc[UR6][R20.64], R16 ;  /* 0x0000001014005986 */ /* 0x0013e6000c101906 */
[----:B------:R-:W-:Y:S01]  /*12c0*/  IMAD.WIDE R24, R17, 0x4, R10 ;  /* 0x0000000411187825 */ /* 0x000fe200078e020a */
[----:B-----5:R1:W-:Y:S04]  /*12d0*/  @P4 STG.E desc[UR6][R18.64], R15 ;  /* 0x0000000f12004986 */ /* 0x0203e8000c101906 */
[----:B------:R1:W-:Y:S01]  /*12e0*/  @P3 STG.E desc[UR6][R24.64], R5 ;  /* 0x0000000518003986 */ /* 0x0003e2000c101906 */
[----:B------:R-:W-:Y:S05]  /*12f0*/  @!P0 EXIT ;  /* 0x000000000000894d */ /* 0x000fea0003800000 */
[----:B------:R-:W0:Y:S01]  /*1300*/  LDS R9, [R9] ;  /* 0x0000000009097984 */ /* 0x000e220000000800 */
[----:B-1----:R-:W-:-:S05]  /*1310*/  IMAD.HI R2, R8, 0x2aaaaaab, RZ ;  /* 0x2aaaaaab08027827 */ /* 0x002fca00078e02ff */
[----:B------:R-:W-:-:S04]  /*1320*/  SHF.R.U32.HI R3, RZ, 0x1f, R2 ;  /* 0x0000001fff037819 */ /* 0x000fc80000011602 */
[----:B------:R-:W-:-:S05]  /*1330*/  LEA.HI.SX32 R3, R2, R3, 0x1a ;  /* 0x0000000302037211 */ /* 0x000fca00078fd2ff */
[----:B------:R-:W-:-:S04]  /*1340*/  IMAD R5, R3, -0x180, R8 ;  /* 0xfffffe8003057824 */ /* 0x000fc800078e0208 */
[----:B------:R-:W-:-:S04]  /*1350*/  IMAD R0, R5, 0x121, R0 ;  /* 0x0000012105007824 */ /* 0x000fc800078e0200 */
[----:B------:R-:W-:-:S04]  /*1360*/  IMAD R3, R3, 0x36300, R0 ;  /* 0x0003630003037824 */ /* 0x000fc800078e0200 */
[----:B------:R-:W-:-:S05]  /*1370*/  IMAD.WIDE R10, R3, 0x4, R10 ;  /* 0x00000004030a7825 */ /* 0x000fca00078e020a */
[----:B0-----:R-:W-:Y:S01]  /*1380*/  STG.E desc[UR6][R10.64], R9 ;  /* 0x000000090a007986 */ /* 0x001fe2000c101906 */
[----:B------:R-:W-:Y:S05]  /*1390*/  EXIT ;  /* 0x000000000000794d */ /* 0x000fea0003800000 */
.L_x_0:
[----:B------:R-:W-:-:S00]  /*13a0*/  BRA `(.L_x_0) ;  /* 0xfffffffc00fc7947 */ /* 0x000fc0000383ffff */
[----:B------:R-:W-:-:S00]  /*13b0*/  NOP ;  /* 0x0000000000007918 */ /* 0x000fc00000000000 */
        /* <DEDUP_REMOVED lines=12> */
.L_x_1:


//--------------------- .nv.global.init           --------------------------
	.section	.nv.global.init,"aw",@progbits
.nv.global.init:
	.type		_$_str,@object
	.size		_$_str,(_$_str_$_2 - _$_str)
_$_str:
        /*0000*/ 	.byte	0x5f, 0x5f, 0x43, 0x55, 0x44, 0x41, 0x5f, 0x46, 0x54, 0x5a, 0x00
	.type		_$_str_$_2,@object
	.size		_$_str_$_2,(.L_1 - _$_str_$_2)
_$_str_$_2:
        /*000b*/ 	.byte	0x5f, 0x5f, 0x43, 0x55, 0x44, 0x41, 0x5f, 0x50, 0x52, 0x45, 0x43, 0x5f, 0x53, 0x51, 0x52, 0x54
        /*001b*/ 	.byte	0x00
.L_1:


//--------------------- .nv.shared.triton_poi_fused__native_batch_norm_legit_no_training_relu_27 --------------------------
	.section	.nv.shared.triton_poi_fused__native_batch_norm_legit_no_training_relu_27,"aw",@nobits
	.sectionflags	@""
	.align	16
	.zero		1024


//--------------------- .nv.constant0.triton_poi_fused__native_batch_norm_legit_no_training_relu_27 --------------------------
	.section	.nv.constant0.triton_poi_fused__native_batch_norm_legit_no_training_relu_27,"a",@progbits
	.sectionflags	@""
	.align	4
.nv.constant0.triton_poi_fused__native_batch_norm_legit_no_training_relu_27:
	.zero		584
